//
// Generated by NVIDIA NVVM Compiler
//
// Compiler Build ID: CL-36424714
// Cuda compilation tools, release 13.0, V13.0.88
// Based on NVVM 20.0.0
//

.version 9.0
.target sm_100
.address_size 64

	// .globl	mat_add_scalar

.visible .entry mat_add_scalar(
	.param .u64 .ptr .align 1 mat_add_scalar_param_0,
	.param .f32 mat_add_scalar_param_1
)
{
	.reg .b32 	%r<2>;
	.reg .b32 	%f<4>;
	.reg .b64 	%rd<5>;

	ld.param.u64 	%rd1, [mat_add_scalar_param_0];
	ld.param.f32 	%f1, [mat_add_scalar_param_1];
	cvta.to.global.u64 	%rd2, %rd1;
	mov.u32 	%r1, %tid.x;
	mul.wide.u32 	%rd3, %r1, 4;
	add.s64 	%rd4, %rd2, %rd3;
	ld.global.f32 	%f2, [%rd4];
	add.f32 	%f3, %f1, %f2;
	st.global.f32 	[%rd4], %f3;
	ret;

}


// ===== COMPILED SASS (sm_100) =====

	.target	sm_100

	.elftype	@"ET_EXEC"


//--------------------- .note.nv.tkinfo           --------------------------
	.section	.note.nv.tkinfo,"",@"SHT_NOTE"
	.sectionflags	@"SHF_NOTE_NV_TKINFO"
	.tkinfo
        /*0018*/ 	.word	0x00000002
        /*0030*/ 	.string	""
        /*0030*/ 	.string	"ptxas"
        /*0030*/ 	.string	"Cuda compilation tools, release 13.0, V13.0.88"
        /*0030*/ 	.string	"Build cuda_13.0.r13.0/compiler.36424714_0"
        /*0030*/ 	.string	"-arch sm_100 -m 64 "



//--------------------- .note.nv.cuinfo           --------------------------
	.section	.note.nv.cuinfo,"",@"SHT_NOTE"
	.sectionflags	@"SHF_NOTE_NV_CUINFO"
        /*0018*/ 	.short	0x0002
        /*001a*/ 	.short	0x0064
        /*001c*/ 	.short	0x0082
	.zero		2


//--------------------- .nv.info                  --------------------------
	.section	.nv.info,"",@"SHT_CUDA_INFO"
	.align	4


	//----- nvinfo : EIATTR_REGCOUNT
	.align		4
        /*0000*/ 	.byte	0x04, 0x2f
        /*0002*/ 	.short	(.L_1 - .L_0)
	.align		4
.L_0:
        /*0004*/ 	.word	index@(mat_add_scalar)
        /*0008*/ 	.word	0x00000008


	//----- nvinfo : EIATTR_FRAME_SIZE
	.align		4
.L_1:
        /*000c*/ 	.byte	0x04, 0x11
        /*000e*/ 	.short	(.L_3 - .L_2)
	.align		4
.L_2:
        /*0010*/ 	.word	index@(mat_add_scalar)
        /*0014*/ 	.word	0x00000000


	//----- nvinfo : EIATTR_MIN_STACK_SIZE
	.align		4
.L_3:
        /*0018*/ 	.byte	0x04, 0x12
        /*001a*/ 	.short	(.L_5 - .L_4)
	.align		4
.L_4:
        /*001c*/ 	.word	index@(mat_add_scalar)
        /*0020*/ 	.word	0x00000000
.L_5:


//--------------------- .nv.compat                --------------------------
	.section	.nv.compat,"",@"SHT_CUDA_COMPAT_INFO"
	.align	4
        /*0000*/ 	.byte	0x02, 0x09, 0x00, 0x00, 0x02, 0x02, 0x01, 0x00, 0x02, 0x05, 0x05, 0x00, 0x03, 0x07, 0x01, 0x01
        /*0010*/ 	.byte	0x02, 0x03, 0x00, 0x00, 0x02, 0x06, 0x01, 0x00, 0x04, 0x0b, 0x08, 0x00, 0x09, 0x00, 0x00, 0x00
        /*0020*/ 	.byte	0x00, 0x00, 0x00, 0x00


//--------------------- .nv.info.mat_add_scalar   --------------------------
	.section	.nv.info.mat_add_scalar,"",@"SHT_CUDA_INFO"
	.sectionflags	@""
	.align	4


	//----- nvinfo : EIATTR_CUDA_API_VERSION
	.align		4
        /*0000*/ 	.byte	0x04, 0x37
        /*0002*/ 	.short	(.L_7 - .L_6)
.L_6:
        /*0004*/ 	.word	0x00000082


	//----- nvinfo : EIATTR_KPARAM_INFO
	.align		4
.L_7:
        /*0008*/ 	.byte	0x04, 0x17
        /*000a*/ 	.short	(.L_9 - .L_8)
.L_8:
        /*000c*/ 	.word	0x00000000
        /*0010*/ 	.short	0x0001
        /*0012*/ 	.short	0x0008
        /*0014*/ 	.byte	0x00, 0xf0, 0x11, 0x00


	//----- nvinfo : EIATTR_KPARAM_INFO
	.align		4
.L_9:
        /*0018*/ 	.byte	0x04, 0x17
        /*001a*/ 	.short	(.L_11 - .L_10)
.L_10:
        /*001c*/ 	.word	0x00000000
        /*0020*/ 	.short	0x0000
        /*0022*/ 	.short	0x0000
        /*0024*/ 	.byte	0x00, 0xf5, 0x21, 0x00


	//----- nvinfo : EIATTR_SPARSE_MMA_MASK
	.align		4
.L_11:
        /*0028*/ 	.byte	0x03, 0x50
        /*002a*/ 	.short	0x0000


	//----- nvinfo : EIATTR_MAXREG_COUNT
	.align		4
        /*002c*/ 	.byte	0x03, 0x1b
        /*002e*/ 	.short	0x00ff


	//----- nvinfo : EIATTR_MERCURY_ISA_VERSION
	.align		4
        /*0030*/ 	.byte	0x03, 0x5f
        /*0032*/ 	.short	0x0101


	//----- nvinfo : EIATTR_VRC_CTA_INIT_COUNT
	.align		4
        /*0034*/ 	.byte	0x02, 0x4a
	.zero		1
	.zero		1


	//----- nvinfo : EIATTR_EXIT_INSTR_OFFSETS
	.align		4
        /*0038*/ 	.byte	0x04, 0x1c
        /*003a*/ 	.short	(.L_13 - .L_12)


	//   ....[0]....
.L_12:
        /*003c*/ 	.word	0x00000090


	//----- nvinfo : EIATTR_CBANK_PARAM_SIZE
	.align		4
.L_13:
        /*0040*/ 	.byte	0x03, 0x19
        /*0042*/ 	.short	0x000c


	//----- nvinfo : EIATTR_PARAM_CBANK
	.align		4
        /*0044*/ 	.byte	0x04, 0x0a
        /*0046*/ 	.short	(.L_15 - .L_14)
	.align		4
.L_14:
        /*0048*/ 	.word	index@(.nv.constant0.mat_add_scalar)
        /*004c*/ 	.short	0x0380
        /*004e*/ 	.short	0x000c


	//----- nvinfo : EIATTR_SW_WAR
	.align		4
.L_15:
        /*0050*/ 	.byte	0x04, 0x36
        /*0052*/ 	.short	(.L_17 - .L_16)
.L_16:
        /*0054*/ 	.word	0x00000008
.L_17:


//--------------------- .nv.callgraph             --------------------------
	.section	.nv.callgraph,"",@"SHT_CUDA_CALLGRAPH"
	.align	4
	.sectionentsize	8
	.align		4
        /*0000*/ 	.word	0x00000000
	.align		4
        /*0004*/ 	.word	0xffffffff
	.align		4
        /*0008*/ 	.word	0x00000000
	.align		4
        /*000c*/ 	.word	0xfffffffe
	.align		4
        /*0010*/ 	.word	0x00000000
	.align		4
        /*0014*/ 	.word	0xfffffffd
	.align		4
        /*0018*/ 	.word	0x00000000
	.align		4
        /*001c*/ 	.word	0xfffffffc


//--------------------- .text.mat_add_scalar      --------------------------
	.section	.text.mat_add_scalar,"ax",@progbits
	.align	128
        .global         mat_add_scalar
        .type           mat_add_scalar,@function
        .size           mat_add_scalar,(.L_x_1 - mat_add_scalar)
        .other          mat_add_scalar,@"STO_CUDA_ENTRY STV_DEFAULT"
mat_add_scalar:
.text.mat_add_scalar:
[----:B------:R-:W-:Y:S01]  /*0000*/  LDC R1, c[0x0][0x37c] ;  /* 0x0000df00ff017b82 */ /* 0x000fe20000000800 */
[----:B------:R-:W0:Y:S07]  /*0010*/  S2R R5, SR_TID.X ;  /* 0x0000000000057919 */ /* 0x000e2e0000002100 */
[----:B------:R-:W0:Y:S01]  /*0020*/  LDC.64 R2, c[0x0][0x380] ;  /* 0x0000e000ff027b82 */ /* 0x000e220000000a00 */
[----:B------:R-:W1:Y:S01]  /*0030*/  LDCU.64 UR4, c[0x0][0x358] ;  /* 0x00006b00ff0477ac */ /* 0x000e620008000a00 */
[----:B------:R-:W2:Y:S01]  /*0040*/  LDCU UR6, c[0x0][0x388] ;  /* 0x00007100ff0677ac */ /* 0x000ea20008000800 */
[----:B0-----:R-:W-:-:S05]  /*0050*/  IMAD.WIDE.U32 R2, R5, 0x4, R2 ;  /* 0x0000000405027825 */ /* 0x001fca00078e0002 */
[----:B-1----:R-:W2:Y:S02]  /*0060*/  LDG.E R0, desc[UR4][R2.64] ;  /* 0x0000000402007981 */ /* 0x002ea4000c1e1900 */
[----:B--2---:R-:W-:-:S05]  /*0070*/  FADD R5, R0, UR6 ;  /* 0x0000000600057e21 */ /* 0x004fca0008000000 */
[----:B------:R-:W-:Y:S01]  /*0080*/  STG.E desc[UR4][R2.64], R5 ;  /* 0x0000000502007986 */ /* 0x000fe2000c101904 */
[----:B------:R-:W-:Y:S05]  /*0090*/  EXIT ;  /* 0x000000000000794d */ /* 0x000fea0003800000 */
.L_x_0:
[----:B------:R-:W-:-:S00]  /*00a0*/  BRA `(.L_x_0) ;  /* 0xfffffffc00fc7947 */ /* 0x000fc0000383ffff */
[----:B------:R-:W-:-:S00]  /*00b0*/  NOP ;  /* 0x0000000000007918 */ /* 0x000fc00000000000 */
        /* <DEDUP_REMOVED lines=12> */
.L_x_1:


//--------------------- .nv.shared.reserved.0     --------------------------
	.section	.nv.shared.reserved.0,"aw",@nobits
	.weak		__nv_reservedSMEM_offset_0_alias
	.size		__nv_reservedSMEM_offset_0_alias, 0, 64
	.other		__nv_reservedSMEM_offset_0_alias,@"STO_CUDA_RESERVED_SHARED STV_DEFAULT"
__nv_reservedSMEM_offset_0_alias:
	.zero		0
	.zero		64


//--------------------- .nv.constant0.mat_add_scalar --------------------------
	.section	.nv.constant0.mat_add_scalar,"a",@progbits
	.sectionflags	@""
	.align	4
.nv.constant0.mat_add_scalar:
	.zero		908


//--------------------- SYMBOLS --------------------------

	.type		.nv.reservedSmem.offset0,@object
	.size		.nv.reservedSmem.offset0,0x4
